	.headerflags	@"EF_CUDA_TEXMODE_UNIFIED EF_CUDA_64BIT_ADDRESS EF_CUDA_SM86 EF_CUDA_VIRTUAL_SM(EF_CUDA_SM86)"
	.elftype	@"ET_EXEC"


//--------------------- .nv.info                  --------------------------
	.section	.nv.info,"",@"SHT_CUDA_INFO"
	.align	4


	//----- nvinfo : EIATTR_REGCOUNT
	.align		4
        /*0000*/ 	.byte	0x04, 0x2f
        /*0002*/ 	.short	(.L_1 - .L_0)
	.align		4
.L_0:
        /*0004*/ 	.word	index@(triton_bmm)
        /*0008*/ 	.word	0x0000003e


	//----- nvinfo : EIATTR_MIN_STACK_SIZE
	.align		4
.L_1:
        /*000c*/ 	.byte	0x04, 0x12
        /*000e*/ 	.short	(.L_3 - .L_2)
	.align		4
.L_2:
        /*0010*/ 	.word	index@(triton_bmm)
        /*0014*/ 	.word	0x00000000


	//----- nvinfo : EIATTR_FRAME_SIZE
	.align		4
.L_3:
        /*0018*/ 	.byte	0x04, 0x11
        /*001a*/ 	.short	(.L_5 - .L_4)
	.align		4
.L_4:
        /*001c*/ 	.word	index@(triton_bmm)
        /*0020*/ 	.word	0x00000000


	//----- nvinfo : EIATTR_MIN_STACK_SIZE
	.align		4
.L_5:
        /*0024*/ 	.byte	0x04, 0x12
        /*0026*/ 	.short	(.L_7 - .L_6)
	.align		4
.L_6:
        /*0028*/ 	.word	index@(triton_bmm)
        /*002c*/ 	.word	0x00000000
.L_7:


//--------------------- .nv.info.triton_bmm       --------------------------
	.section	.nv.info.triton_bmm,"",@"SHT_CUDA_INFO"
	.sectionflags	@""
	.align	4


	//----- nvinfo : EIATTR_CUDA_API_VERSION
	.align		4
        /*0000*/ 	.byte	0x04, 0x37
        /*0002*/ 	.short	(.L_9 - .L_8)
.L_8:
        /*0004*/ 	.word	0x0000007c


	//----- nvinfo : EIATTR_SW2861232_WAR
	.align		4
.L_9:
        /*0008*/ 	.byte	0x01, 0x35
	.zero		2


	//----- nvinfo : EIATTR_PARAM_CBANK
	.align		4
        /*000c*/ 	.byte	0x04, 0x0a
        /*000e*/ 	.short	(.L_11 - .L_10)
	.align		4
.L_10:
        /*0010*/ 	.word	index@(.nv.constant0.triton_bmm)
        /*0014*/ 	.short	0x0160
        /*0016*/ 	.short	0x0020


	//----- nvinfo : EIATTR_CBANK_PARAM_SIZE
	.align		4
.L_11:
        /*0018*/ 	.byte	0x03, 0x19
        /*001a*/ 	.short	0x0020


	//----- nvinfo : EIATTR_KPARAM_INFO
	.align		4
        /*001c*/ 	.byte	0x04, 0x17
        /*001e*/ 	.short	(.L_13 - .L_12)
.L_12:
        /*0020*/ 	.word	0x00000000
        /*0024*/ 	.short	0x0003
        /*0026*/ 	.short	0x0018
        /*0028*/ 	.byte	0x00, 0xf4, 0x21, 0x00


	//----- nvinfo : EIATTR_KPARAM_INFO
	.align		4
.L_13:
        /*002c*/ 	.byte	0x04, 0x17
        /*002e*/ 	.short	(.L_15 - .L_14)
.L_14:
        /*0030*/ 	.word	0x00000000
        /*0034*/ 	.short	0x0002
        /*0036*/ 	.short	0x0010
        /*0038*/ 	.byte	0x00, 0xf4, 0x21, 0x00


	//----- nvinfo : EIATTR_KPARAM_INFO
	.align		4
.L_15:
        /*003c*/ 	.byte	0x04, 0x17
        /*003e*/ 	.short	(.L_17 - .L_16)
.L_16:
        /*0040*/ 	.word	0x00000000
        /*0044*/ 	.short	0x0001
        /*0046*/ 	.short	0x0008
        /*0048*/ 	.byte	0x00, 0xf4, 0x21, 0x00


	//----- nvinfo : EIATTR_KPARAM_INFO
	.align		4
.L_17:
        /*004c*/ 	.byte	0x04, 0x17
        /*004e*/ 	.short	(.L_19 - .L_18)
.L_18:
        /*0050*/ 	.word	0x00000000
        /*0054*/ 	.short	0x0000
        /*0056*/ 	.short	0x0000
        /*0058*/ 	.byte	0x00, 0xf4, 0x21, 0x00


	//----- nvinfo : EIATTR_MAXREG_COUNT
	.align		4
.L_19:
        /*005c*/ 	.byte	0x03, 0x1b
        /*005e*/ 	.short	0x00ff


	//----- nvinfo : EIATTR_EXIT_INSTR_OFFSETS
	.align		4
        /*0060*/ 	.byte	0x04, 0x1c
        /*0062*/ 	.short	(.L_21 - .L_20)


	//   ....[0]....
.L_20:
        /*0064*/ 	.word	0x00000ee0


	//   ....[1]....
        /*0068*/ 	.word	0x00000f30


	//----- nvinfo : EIATTR_REQNTID
	.align		4
.L_21:
        /*006c*/ 	.byte	0x04, 0x10
        /*006e*/ 	.short	(.L_23 - .L_22)
.L_22:
        /*0070*/ 	.word	0x00000100
        /*0074*/ 	.word	0x00000001
        /*0078*/ 	.word	0x00000001
.L_23:


//--------------------- .nv.callgraph             --------------------------
	.section	.nv.callgraph,"",@"SHT_CUDA_CALLGRAPH"
	.align	4
	.sectionentsize	8
	.align		4
        /*0000*/ 	.word	0x00000000
	.align		4
        /*0004*/ 	.word	0xffffffff
	.align		4
        /*0008*/ 	.word	0x00000000
	.align		4
        /*000c*/ 	.word	0xfffffffe
	.align		4
        /*0010*/ 	.word	0x00000000
	.align		4
        /*0014*/ 	.word	0xfffffffd
	.align		4
        /*0018*/ 	.word	0x00000000
	.align		4
        /*001c*/ 	.word	0xfffffffc


//--------------------- .nv.rel.action            --------------------------
	.section	.nv.rel.action,"",@"SHT_CUDA_RELOCINFO"
	.align	8
	.sectionentsize	8
        /*0000*/ 	.byte	0x73, 0x00, 0x00, 0x00, 0x00, 0x00, 0x00, 0x00, 0x00, 0x00, 0x00, 0x11, 0x25, 0x00, 0x05, 0x36


//--------------------- .nv.constant0.triton_bmm  --------------------------
	.section	.nv.constant0.triton_bmm,"a",@progbits
	.sectionflags	@""
	.align	4
.nv.constant0.triton_bmm:
	.zero		384


//--------------------- .text.triton_bmm          --------------------------
	.section	.text.triton_bmm,"ax",@progbits
	.sectionflags	@"SHF_BARRIERS=1"
	.sectioninfo	@"SHI_REGISTERS=62"
	.align	128
        .global         triton_bmm
        .type           triton_bmm,@function
        .size           triton_bmm,(.L_x_1 - triton_bmm)
        .other          triton_bmm,@"STO_CUDA_ENTRY STV_DEFAULT"
triton_bmm:
.text.triton_bmm:
[----:B------:R-:W-:Y:S02]  /*0000*/  IMAD.MOV.U32 R1, RZ, RZ, c[0x0][0x28] ;  /* 0x00000a00ff017624 */ /* 0x000fe400078e00ff */
[----:B------:R-:W0:Y:S01]  /*0010*/  S2R R9, SR_CTAID.X ;  /* 0x0000000000097919 */ /* 0x000e220000002500 */
[----:B------:R-:W-:Y:S01]  /*0020*/  IMAD.MOV.U32 R3, RZ, RZ, 0x8 ;  /* 0x00000008ff037424 */ /* 0x000fe200078e00ff */
[----:B------:R-:W-:Y:S01]  /*0030*/  ULDC.64 UR4, c[0x0][0x118] ;  /* 0x0000460000047ab9 */ /* 0x000fe20000000a00 */
[----:B------:R-:W-:Y:S01]  /*0040*/  IMAD.MOV.U32 R25, RZ, RZ, 0x2 ;  /* 0x00000002ff197424 */ /* 0x000fe200078e00ff */
[----:B------:R-:W1:Y:S01]  /*0050*/  S2R R58, SR_TID.X ;  /* 0x00000000003a7919 */ /* 0x000e620000002100 */
[----:B0-----:R-:W-:Y:S02]  /*0060*/  SHF.R.S32.HI R0, RZ, 0x1f, R9 ;  /* 0x0000001fff007819 */ /* 0x001fe40000011409 */
[----:B------:R-:W-:Y:S02]  /*0070*/  ISETP.GE.AND P3, PT, R9, RZ, PT ;  /* 0x000000ff0900720c */ /* 0x000fe40003f66270 */
[----:B------:R-:W-:Y:S01]  /*0080*/  LEA.HI R0, R0, R9, RZ, 0x6 ;  /* 0x0000000900007211 */ /* 0x000fe200078f30ff */
[C---:B-1----:R-:W-:Y:S01]  /*0090*/  IMAD.SHL.U32 R55, R58.reuse, 0x8, RZ ;  /* 0x000000083a377824 */ /* 0x042fe200078e00ff */
[----:B------:R-:W-:-:S02]  /*00a0*/  LOP3.LUT R56, R58, 0x80, RZ, 0xc0, !PT ;  /* 0x000000803a387812 */ /* 0x000fc400078ec0ff */
[----:B------:R-:W-:Y:S02]  /*00b0*/  SHF.R.S32.HI R4, RZ, 0x6, R0 ;  /* 0x00000006ff047819 */ /* 0x000fe40000011400 */
[----:B------:R-:W-:Y:S02]  /*00c0*/  LOP3.LUT R0, R0, 0xffffffc0, RZ, 0xc0, !PT ;  /* 0xffffffc000007812 */ /* 0x000fe400078ec0ff */
[----:B------:R-:W-:Y:S01]  /*00d0*/  SHF.R.U32.HI R21, RZ, 0x3, R56 ;  /* 0x00000003ff157819 */ /* 0x000fe20000011638 */
[----:B------:R-:W-:Y:S01]  /*00e0*/  IMAD R2, R4, -0x8, R3 ;  /* 0xfffffff804027824 */ /* 0x000fe200078e0203 */
[----:B------:R-:W-:Y:S01]  /*00f0*/  LOP3.LUT R23, R55, 0x38, RZ, 0xc0, !PT ;  /* 0x0000003837177812 */ /* 0x000fe200078ec0ff */
[----:B------:R-:W-:-:S03]  /*0100*/  IMAD.IADD R0, R9, 0x1, -R0 ;  /* 0x0000000109007824 */ /* 0x000fc600078e0a00 */
[----:B------:R-:W-:Y:S02]  /*0110*/  IMNMX R5, R2, 0x8, PT ;  /* 0x0000000802057817 */ /* 0x000fe40003800200 */
[----:B------:R-:W-:Y:S02]  /*0120*/  IABS R12, R0 ;  /* 0x00000000000c7213 */ /* 0x000fe40000000000 */
[-C--:B------:R-:W-:Y:S02]  /*0130*/  IABS R11, R5.reuse ;  /* 0x00000005000b7213 */ /* 0x080fe40000000000 */
[-C--:B------:R-:W-:Y:S02]  /*0140*/  IABS R10, R5.reuse ;  /* 0x00000005000a7213 */ /* 0x080fe40000000000 */
[----:B------:R-:W0:Y:S01]  /*0150*/  I2F.RP R6, R11 ;  /* 0x0000000b00067306 */ /* 0x000e220000209400 */
[----:B------:R-:W-:Y:S02]  /*0160*/  LOP3.LUT R0, R0, R5, RZ, 0x3c, !PT ;  /* 0x0000000500007212 */ /* 0x000fe400078e3cff */
[----:B------:R-:W-:-:S05]  /*0170*/  IMAD.MOV R13, RZ, RZ, -R10 ;  /* 0x000000ffff0d7224 */ /* 0x000fca00078e0a0a */
[----:B0-----:R-:W0:Y:S02]  /*0180*/  MUFU.RCP R6, R6 ;  /* 0x0000000600067308 */ /* 0x001e240000001000 */
[----:B0-----:R-:W-:-:S06]  /*0190*/  IADD3 R2, R6, 0xffffffe, RZ ;  /* 0x0ffffffe06027810 */ /* 0x001fcc0007ffe0ff */
[----:B------:R0:W1:Y:S02]  /*01a0*/  F2I.FTZ.U32.TRUNC.NTZ R3, R2 ;  /* 0x0000000200037305 */ /* 0x000064000021f000 */
[----:B0-----:R-:W-:Y:S02]  /*01b0*/  IMAD.MOV.U32 R2, RZ, RZ, RZ ;  /* 0x000000ffff027224 */ /* 0x001fe400078e00ff */
[----:B-1----:R-:W-:-:S04]  /*01c0*/  IMAD.MOV R8, RZ, RZ, -R3 ;  /* 0x000000ffff087224 */ /* 0x002fc800078e0a03 */
[----:B------:R-:W-:Y:S02]  /*01d0*/  IMAD R7, R8, R11, RZ ;  /* 0x0000000b08077224 */ /* 0x000fe400078e02ff */
[----:B------:R-:W-:Y:S02]  /*01e0*/  IMAD.MOV.U32 R8, RZ, RZ, R12 ;  /* 0x000000ffff087224 */ /* 0x000fe400078e000c */
[----:B------:R-:W-:Y:S01]  /*01f0*/  IMAD.HI.U32 R3, R3, R7, R2 ;  /* 0x0000000703037227 */ /* 0x000fe200078e0002 */
[----:B------:R-:W-:-:S05]  /*0200*/  IABS R2, R9 ;  /* 0x0000000900027213 */ /* 0x000fca0000000000 */
[----:B------:R-:W-:-:S04]  /*0210*/  IMAD.HI.U32 R6, R3, R8, RZ ;  /* 0x0000000803067227 */ /* 0x000fc800078e00ff */
[----:B------:R-:W-:Y:S01]  /*0220*/  IMAD R7, R6, R13, R8 ;  /* 0x0000000d06077224 */ /* 0x000fe200078e0208 */
[----:B------:R-:W-:Y:S01]  /*0230*/  SHF.R.U32.HI R8, RZ, 0x3, R58 ;  /* 0x00000003ff087819 */ /* 0x000fe2000001163a */
[----:B------:R-:W-:-:S03]  /*0240*/  IMAD.HI.U32 R3, R3, R2, RZ ;  /* 0x0000000203037227 */ /* 0x000fc600078e00ff */
[----:B------:R-:W-:Y:S01]  /*0250*/  ISETP.GT.U32.AND P1, PT, R11, R7, PT ;  /* 0x000000070b00720c */ /* 0x000fe20003f24070 */
[----:B------:R-:W-:Y:S01]  /*0260*/  IMAD R2, R3, R13, R2 ;  /* 0x0000000d03027224 */ /* 0x000fe200078e0202 */
[----:B------:R-:W-:-:S04]  /*0270*/  SGXT.U32 R8, R8, 0x4 ;  /* 0x000000040808781a */ /* 0x000fc80000000000 */
[----:B------:R-:W-:Y:S02]  /*0280*/  ISETP.GT.U32.AND P0, PT, R11, R2, PT ;  /* 0x000000020b00720c */ /* 0x000fe40003f04070 */
[----:B------:R-:W-:-:S05]  /*0290*/  LOP3.LUT R3, R8, R21, RZ, 0xfc, !PT ;  /* 0x0000001508037212 */ /* 0x000fca00078efcff */
[----:B------:R-:W-:Y:S01]  /*02a0*/  @!P1 IMAD.IADD R7, R7, 0x1, -R11 ;  /* 0x0000000107079824 */ /* 0x000fe200078e0a0b */
[----:B------:R-:W-:-:S04]  /*02b0*/  @!P1 IADD3 R6, R6, 0x1, RZ ;  /* 0x0000000106069810 */ /* 0x000fc80007ffe0ff */
[----:B------:R-:W-:Y:S01]  /*02c0*/  ISETP.GE.U32.AND P2, PT, R7, R11, PT ;  /* 0x0000000b0700720c */ /* 0x000fe20003f46070 */
[----:B------:R-:W-:Y:S01]  /*02d0*/  @!P0 IMAD.IADD R2, R2, 0x1, -R11 ;  /* 0x0000000102028824 */ /* 0x000fe200078e0a0b */
[----:B------:R-:W-:Y:S02]  /*02e0*/  ISETP.GE.AND P0, PT, R0, RZ, PT ;  /* 0x000000ff0000720c */ /* 0x000fe40003f06270 */
[----:B------:R-:W0:Y:S02]  /*02f0*/  S2R R0, SR_CTAID.Y ;  /* 0x0000000000007919 */ /* 0x000e240000002600 */
[----:B------:R-:W-:-:S07]  /*0300*/  ISETP.GT.U32.AND P1, PT, R11, R2, PT ;  /* 0x000000020b00720c */ /* 0x000fce0003f24070 */
[----:B------:R-:W-:Y:S02]  /*0310*/  @P2 IADD3 R6, R6, 0x1, RZ ;  /* 0x0000000106062810 */ /* 0x000fe40007ffe0ff */
[----:B------:R-:W-:Y:S02]  /*0320*/  ISETP.NE.AND P2, PT, R5, RZ, PT ;  /* 0x000000ff0500720c */ /* 0x000fe40003f45270 */
[----:B------:R-:W-:Y:S01]  /*0330*/  LOP3.LUT R5, RZ, R5, RZ, 0x33, !PT ;  /* 0x00000005ff057212 */ /* 0x000fe200078e33ff */
[----:B------:R-:W-:Y:S02]  /*0340*/  @!P0 IMAD.MOV R6, RZ, RZ, -R6 ;  /* 0x000000ffff068224 */ /* 0x000fe400078e0a06 */
[----:B------:R-:W-:-:S03]  /*0350*/  @!P1 IMAD.IADD R2, R2, 0x1, -R11 ;  /* 0x0000000102029824 */ /* 0x000fc600078e0a0b */
[----:B------:R-:W-:Y:S01]  /*0360*/  SEL R6, R5, R6, !P2 ;  /* 0x0000000605067207 */ /* 0x000fe20005000000 */
[----:B------:R-:W-:-:S03]  /*0370*/  @!P3 IMAD.MOV R2, RZ, RZ, -R2 ;  /* 0x000000ffff02b224 */ /* 0x000fc600078e0a02 */
[----:B------:R-:W-:Y:S01]  /*0380*/  SHF.R.S32.HI R11, RZ, 0x19, R6 ;  /* 0x00000019ff0b7819 */ /* 0x000fe20000011406 */
[----:B------:R-:W-:Y:S01]  /*0390*/  IMAD.SHL.U32 R52, R6, 0x40, RZ ;  /* 0x0000004006347824 */ /* 0x000fe200078e00ff */
[----:B------:R-:W-:Y:S01]  /*03a0*/  SEL R5, R5, R2, !P2 ;  /* 0x0000000205057207 */ /* 0x000fe20005000000 */
[----:B0-----:R-:W-:Y:S01]  /*03b0*/  IMAD R10, R0, 0x40, R23 ;  /* 0x00000040000a7824 */ /* 0x001fe200078e0217 */
[----:B------:R-:W-:Y:S02]  /*03c0*/  SGXT R11, R11, 0x1 ;  /* 0x000000010b0b781a */ /* 0x000fe40000000200 */
[----:B------:R-:W-:Y:S01]  /*03d0*/  LOP3.LUT R7, R52, 0x20, R3, 0xfe, !PT ;  /* 0x0000002034077812 */ /* 0x000fe200078efe03 */
[----:B------:R-:W-:-:S03]  /*03e0*/  IMAD R5, R4, 0x8, R5 ;  /* 0x0000000804057824 */ /* 0x000fc600078e0205 */
[----:B------:R-:W-:Y:S02]  /*03f0*/  PRMT R2, R7, 0x9910, RZ ;  /* 0x0000991007027816 */ /* 0x000fe400000000ff */
[----:B------:R-:W-:-:S03]  /*0400*/  SHF.R.S32.HI R8, RZ, 0x19, R5 ;  /* 0x00000019ff087819 */ /* 0x000fc60000011405 */
[----:B------:R-:W-:Y:S02]  /*0410*/  IMAD.MOV.U32 R4, RZ, RZ, R2 ;  /* 0x000000ffff047224 */ /* 0x000fe400078e0002 */
[----:B------:R-:W-:Y:S01]  /*0420*/  IMAD.SHL.U32 R2, R5, 0x40, RZ ;  /* 0x0000004005027824 */ /* 0x000fe200078e00ff */
[----:B------:R-:W-:Y:S02]  /*0430*/  SGXT R5, R8, 0x1 ;  /* 0x000000010805781a */ /* 0x000fe40000000200 */
[----:B------:R-:W-:Y:S02]  /*0440*/  SHF.R.S32.HI R4, RZ, 0xf, R4 ;  /* 0x0000000fff047819 */ /* 0x000fe40000011404 */
[----:B------:R-:W-:Y:S02]  /*0450*/  LOP3.LUT R54, R2, R3, RZ, 0xfc, !PT ;  /* 0x0000000302367212 */ /* 0x000fe400078efcff */
[----:B------:R-:W-:Y:S02]  /*0460*/  LOP3.LUT R4, R4, 0xffff, RZ, 0xc0, !PT ;  /* 0x0000ffff04047812 */ /* 0x000fe400078ec0ff */
[----:B------:R-:W-:-:S02]  /*0470*/  LEA.HI R6, R5, R54, RZ, 0x9 ;  /* 0x0000003605067211 */ /* 0x000fc400078f48ff */
[----:B------:R-:W-:Y:S02]  /*0480*/  LEA.HI R8, R4, R7, RZ, 0x19 ;  /* 0x0000000704087211 */ /* 0x000fe400078fc8ff */
[----:B------:R-:W-:Y:S02]  /*0490*/  LOP3.LUT R9, R6, 0xffe00, RZ, 0xc0, !PT ;  /* 0x000ffe0006097812 */ /* 0x000fe400078ec0ff */
[----:B------:R-:W-:Y:S02]  /*04a0*/  LOP3.LUT R8, R8, 0xfe00, RZ, 0xc0, !PT ;  /* 0x0000fe0008087812 */ /* 0x000fe400078ec0ff */
[----:B------:R-:W-:Y:S01]  /*04b0*/  LOP3.LUT R4, R52, R3, RZ, 0xfc, !PT ;  /* 0x0000000334047212 */ /* 0x000fe200078efcff */
[----:B------:R-:W-:Y:S01]  /*04c0*/  IMAD.IADD R9, R54, 0x1, -R9 ;  /* 0x0000000136097824 */ /* 0x000fe200078e0a09 */
[----:B------:R-:W-:Y:S01]  /*04d0*/  LOP3.LUT R53, R2, 0x20, R3, 0xfe, !PT ;  /* 0x0000002002357812 */ /* 0x000fe200078efe03 */
[----:B------:R-:W-:Y:S01]  /*04e0*/  IMAD.MOV R6, RZ, RZ, -R8 ;  /* 0x000000ffff067224 */ /* 0x000fe200078e0a08 */
[----:B------:R-:W-:Y:S01]  /*04f0*/  LEA.HI R11, R11, R4, RZ, 0x9 ;  /* 0x000000040b0b7211 */ /* 0x000fe200078f48ff */
[----:B------:R-:W-:Y:S01]  /*0500*/  IMAD R9, R9, 0x1000, R10 ;  /* 0x0000100009097824 */ /* 0x000fe200078e020a */
[----:B------:R-:W-:-:S02]  /*0510*/  LEA.HI R5, R5, R53, RZ, 0x9 ;  /* 0x0000003505057211 */ /* 0x000fc400078f48ff */
[----:B------:R-:W-:Y:S01]  /*0520*/  PRMT R6, R6, 0x7710, RZ ;  /* 0x0000771006067816 */ /* 0x000fe200000000ff */
[----:B------:R-:W-:Y:S01]  /*0530*/  IMAD.WIDE R16, R9, R25, c[0x0][0x160] ;  /* 0x0000580009107625 */ /* 0x000fe200078e0219 */
[----:B------:R-:W-:Y:S02]  /*0540*/  LOP3.LUT R11, R11, 0xffe00, RZ, 0xc0, !PT ;  /* 0x000ffe000b0b7812 */ /* 0x000fe400078ec0ff */
[----:B------:R-:W-:Y:S01]  /*0550*/  LOP3.LUT R2, R5, 0xffe00, RZ, 0xc0, !PT ;  /* 0x000ffe0005027812 */ /* 0x000fe200078ec0ff */
[----:B------:R-:W-:Y:S02]  /*0560*/  IMAD.IADD R7, R7, 0x1, R6 ;  /* 0x0000000107077824 */ /* 0x000fe400078e0206 */
[----:B------:R-:W-:Y:S01]  /*0570*/  IMAD.IADD R11, R4, 0x1, -R11 ;  /* 0x00000001040b7824 */ /* 0x000fe200078e0a0b */
[----:B------:R-:W2:Y:S01]  /*0580*/  LDG.E.128 R16, [R16.64] ;  /* 0x0000000410107981 */ /* 0x000ea2000c1e1d00 */
[----:B------:R-:W-:Y:S01]  /*0590*/  IMAD.IADD R2, R53, 0x1, -R2 ;  /* 0x0000000135027824 */ /* 0x000fe200078e0a02 */
[----:B------:R-:W-:Y:S01]  /*05a0*/  PRMT R5, R7, 0x9910, RZ ;  /* 0x0000991007057816 */ /* 0x000fe200000000ff */
[----:B------:R-:W-:-:S02]  /*05b0*/  IMAD R4, R11, 0x1000, R10 ;  /* 0x000010000b047824 */ /* 0x000fc400078e020a */
[--C-:B------:R-:W-:Y:S02]  /*05c0*/  IMAD R2, R2, 0x1000, R10.reuse ;  /* 0x0000100002027824 */ /* 0x100fe400078e020a */
[----:B------:R-:W-:Y:S02]  /*05d0*/  IMAD R8, R5, 0x1000, R10 ;  /* 0x0000100005087824 */ /* 0x000fe400078e020a */
[----:B------:R-:W-:-:S04]  /*05e0*/  IMAD.WIDE R12, R2, R25, c[0x0][0x160] ;  /* 0x00005800020c7625 */ /* 0x000fc800078e0219 */
[-C--:B------:R-:W-:Y:S02]  /*05f0*/  IMAD.WIDE R4, R4, R25.reuse, c[0x0][0x168] ;  /* 0x00005a0004047625 */ /* 0x080fe400078e0219 */
[----:B------:R-:W3:Y:S02]  /*0600*/  LDG.E.128 R12, [R12.64] ;  /* 0x000000040c0c7981 */ /* 0x000ee4000c1e1d00 */
[----:B------:R-:W-:Y:S02]  /*0610*/  IMAD.WIDE R8, R8, R25, c[0x0][0x168] ;  /* 0x00005a0008087625 */ /* 0x000fe400078e0219 */
[----:B------:R-:W4:Y:S04]  /*0620*/  LDG.E.128 R4, [R4.64] ;  /* 0x0000000404047981 */ /* 0x000f28000c1e1d00 */
[----:B------:R-:W5:Y:S01]  /*0630*/  LDG.E.128 R8, [R8.64] ;  /* 0x0000000408087981 */ /* 0x000f62000c1e1d00 */
[----:B------:R-:W-:-:S04]  /*0640*/  LOP3.LUT R23, R23, 0x18, R58, 0x78, !PT ;  /* 0x0000001817177812 */ /* 0x000fc800078e783a */
[----:B------:R-:W-:-:S05]  /*0650*/  LOP3.LUT R2, R23, 0x20, R58, 0x78, !PT ;  /* 0x0000002017027812 */ /* 0x000fca00078e783a */
[----:B------:R-:W-:-:S04]  /*0660*/  IMAD R2, R3, 0x40, R2 ;  /* 0x0000004003027824 */ /* 0x000fc800078e0202 */
[----:B------:R-:W-:Y:S01]  /*0670*/  IMAD.SHL.U32 R20, R2, 0x2, RZ ;  /* 0x0000000202147824 */ /* 0x000fe200078e00ff */
[C---:B------:R-:W-:Y:S02]  /*0680*/  LOP3.LUT R2, R58.reuse, 0x20, RZ, 0xc0, !PT ;  /* 0x000000203a027812 */ /* 0x040fe400078ec0ff */
[----:B------:R-:W-:Y:S02]  /*0690*/  LOP3.LUT R57, R58, 0x10, RZ, 0xc0, !PT ;  /* 0x000000103a397812 */ /* 0x000fe400078ec0ff */
[--C-:B------:R-:W-:Y:S02]  /*06a0*/  SHF.R.U32.HI R3, RZ, 0x2, R58.reuse ;  /* 0x00000002ff037819 */ /* 0x100fe4000001163a */
[----:B------:R-:W-:Y:S02]  /*06b0*/  LOP3.LUT R41, R21, 0xf, R58, 0xf8, !PT ;  /* 0x0000000f15297812 */ /* 0x000fe400078ef83a */
[----:B------:R-:W-:Y:S02]  /*06c0*/  SHF.R.U32.HI R2, RZ, 0x2, R2 ;  /* 0x00000002ff027819 */ /* 0x000fe40000011602 */
[----:B------:R-:W-:-:S02]  /*06d0*/  SHF.R.U32.HI R36, RZ, 0x1, R57 ;  /* 0x00000001ff247819 */ /* 0x000fc40000011639 */
[----:B------:R-:W-:Y:S01]  /*06e0*/  LOP3.LUT R3, R3, 0x10, RZ, 0xc0, !PT ;  /* 0x0000001003037812 */ /* 0x000fe200078ec0ff */
[----:B------:R-:W-:Y:S01]  /*06f0*/  IMAD.SHL.U32 R41, R41, 0x40, RZ ;  /* 0x0000004029297824 */ /* 0x000fe200078e00ff */
[C-C-:B------:R-:W-:Y:S02]  /*0700*/  LOP3.LUT R30, R36.reuse, 0x38, R55.reuse, 0x78, !PT ;  /* 0x00000038241e7812 */ /* 0x140fe400078e7837 */
[----:B------:R-:W-:Y:S01]  /*0710*/  LOP3.LUT R29, R3, R2, RZ, 0xfc, !PT ;  /* 0x00000002031d7212 */ /* 0x000fe200078efcff */
[----:B------:R-:W-:Y:S01]  /*0720*/  IMAD.SHL.U32 R23, R23, 0x2, RZ ;  /* 0x0000000217177824 */ /* 0x000fe200078e00ff */
[----:B------:R-:W-:Y:S02]  /*0730*/  LOP3.LUT R40, R55, 0x8, RZ, 0xc0, !PT ;  /* 0x0000000837287812 */ /* 0x000fe400078ec0ff */
[----:B------:R-:W-:Y:S02]  /*0740*/  LOP3.LUT R28, R29, 0x7, R58, 0xf8, !PT ;  /* 0x000000071d1c7812 */ /* 0x000fe400078ef83a */
[----:B------:R-:W-:Y:S01]  /*0750*/  LOP3.LUT R43, R36, 0x30, R55, 0xf8, !PT ;  /* 0x00000030242b7812 */ /* 0x000fe200078ef837 */
[----:B------:R-:W-:Y:S01]  /*0760*/  IMAD.SHL.U32 R56, R56, 0x8, RZ ;  /* 0x0000000838387824 */ /* 0x000fe200078e00ff */
[----:B--2---:R0:W-:Y:S04]  /*0770*/  STS.128 [R20], R16 ;  /* 0x0000001014007388 */ /* 0x0041e80000000c00 */
[----:B---3--:R1:W-:Y:S04]  /*0780*/  STS.128 [R20+0x1000], R12 ;  /* 0x0010000c14007388 */ /* 0x0083e80000000c00 */
[----:B----4-:R-:W-:Y:S04]  /*0790*/  STS.128 [R20+0x2000], R4 ;  /* 0x0020000414007388 */ /* 0x010fe80000000c00 */
[----:B-----5:R2:W-:Y:S01]  /*07a0*/  STS.128 [R20+0x3000], R8 ;  /* 0x0030000814007388 */ /* 0x0205e20000000c00 */
[----:B0-----:R-:W-:-:S02]  /*07b0*/  LOP3.LUT R16, R58, 0x7, RZ, 0xc0, !PT ;  /* 0x000000073a107812 */ /* 0x001fc400078ec0ff */
[----:B------:R-:W-:Y:S02]  /*07c0*/  LOP3.LUT R17, R41, R30, RZ, 0xfc, !PT ;  /* 0x0000001e29117212 */ /* 0x000fe400078efcff */
[----:B------:R-:W-:-:S03]  /*07d0*/  LOP3.LUT R29, R29, 0x20, R16, 0xfe, !PT ;  /* 0x000000201d1d7812 */ /* 0x000fc600078efe10 */
[----:B------:R-:W-:Y:S01]  /*07e0*/  IMAD.SHL.U32 R17, R17, 0x2, RZ ;  /* 0x0000000211117824 */ /* 0x000fe200078e00ff */
[----:B------:R-:W-:Y:S01]  /*07f0*/  BAR.SYNC.DEFER_BLOCKING 0x0 ;  /* 0x0000000000007b1d */ /* 0x000fe20000010000 */
[--C-:B-1----:R-:W-:Y:S01]  /*0800*/  IMAD R15, R28, 0x80, R23.reuse ;  /* 0x000000801c0f7824 */ /* 0x102fe200078e0217 */
[----:B------:R-:W-:Y:S01]  /*0810*/  LOP3.LUT R12, R55, 0x10, R40, 0x2e, !PT ;  /* 0x00000010370c7812 */ /* 0x000fe200078e2e28 */
[----:B------:R-:W-:-:S03]  /*0820*/  IMAD R19, R29, 0x80, R23 ;  /* 0x000000801d137824 */ /* 0x000fc600078e0217 */
[----:B------:R-:W-:-:S04]  /*0830*/  LOP3.LUT R13, R12, 0x20, R55, 0xf8, !PT ;  /* 0x000000200c0d7812 */ /* 0x000fc800078ef837 */
[----:B------:R-:W-:Y:S02]  /*0840*/  LOP3.LUT R18, R13, R36, RZ, 0x3c, !PT ;  /* 0x000000240d127212 */ /* 0x000fe400078e3cff */
[----:B------:R-:W-:Y:S01]  /*0850*/  LOP3.LUT R13, R16, 0x20, RZ, 0xfc, !PT ;  /* 0x00000020100d7812 */ /* 0x000fe200078efcff */
[----:B------:R-:W-:Y:S04]  /*0860*/  LDSM.16.M88.4 R24, [R17] ;  /* 0x000000001118783b */ /* 0x000fe80000000200 */
[----:B------:R-:W0:Y:S04]  /*0870*/  LDSM.16.M88.4 R4, [R15+0x2000] ;  /* 0x002000000f04783b */ /* 0x000e280000000200 */
[----:B------:R-:W1:Y:S01]  /*0880*/  LDSM.16.M88.4 R8, [R19+0x2000] ;  /* 0x002000001308783b */ /* 0x000e620000000200 */
[----:B------:R-:W-:-:S02]  /*0890*/  LOP3.LUT R14, R13, 0x8, R58, 0xf8, !PT ;  /* 0x000000080d0e7812 */ /* 0x000fc400078ef83a */
[----:B------:R-:W-:Y:S02]  /*08a0*/  LOP3.LUT R12, R18, R41, RZ, 0xfc, !PT ;  /* 0x00000029120c7212 */ /* 0x000fe400078efcff */
[----:B------:R-:W-:-:S03]  /*08b0*/  LOP3.LUT R14, R14, R21, RZ, 0xfc, !PT ;  /* 0x000000150e0e7212 */ /* 0x000fc600078efcff */
[----:B--2---:R-:W-:Y:S02]  /*08c0*/  IMAD.SHL.U32 R20, R12, 0x2, RZ ;  /* 0x000000020c147824 */ /* 0x004fe400078e00ff */
[----:B------:R-:W-:-:S04]  /*08d0*/  IMAD.SHL.U32 R59, R14, 0x40, RZ ;  /* 0x000000400e3b7824 */ /* 0x000fc800078e00ff */
[----:B------:R-:W2:Y:S01]  /*08e0*/  LDSM.16.M88.4 R20, [R20] ;  /* 0x000000001414783b */ /* 0x000ea20000000200 */
[----:B------:R-:W-:-:S05]  /*08f0*/  LOP3.LUT R30, R59, R30, RZ, 0xfc, !PT ;  /* 0x0000001e3b1e7212 */ /* 0x000fca00078efcff */
[----:B------:R-:W-:-:S06]  /*0900*/  IMAD.SHL.U32 R44, R30, 0x2, RZ ;  /* 0x000000021e2c7824 */ /* 0x000fcc00078e00ff */
[----:B------:R-:W3:Y:S01]  /*0910*/  LDSM.16.M88.4 R44, [R44] ;  /* 0x000000002c2c783b */ /* 0x000ee20000000200 */
[C---:B------:R-:W-:Y:S01]  /*0920*/  LOP3.LUT R16, R55.reuse, 0x18, RZ, 0xc0, !PT ;  /* 0x0000001837107812 */ /* 0x040fe200078ec0ff */
[----:B0-----:R-:W-:Y:S03]  /*0930*/  HMMA.16816.F32.BF16 R12, R24, R4, RZ ;  /* 0x00000004180c723c */ /* 0x001fe600000418ff */
[----:B------:R-:W-:-:S05]  /*0940*/  LOP3.LUT R37, R55, 0x20, R16, 0x2e, !PT ;  /* 0x0000002037257812 */ /* 0x000fca00078e2e10 */
[----:B-1----:R-:W-:Y:S01]  /*0950*/  HMMA.16816.F32.BF16 R24, R24, R8, RZ ;  /* 0x000000081818723c */ /* 0x002fe200000418ff */
[----:B------:R-:W-:Y:S02]  /*0960*/  LOP3.LUT R16, R37, 0x18, R58, 0x78, !PT ;  /* 0x0000001825107812 */ /* 0x000fe400078e783a */
[----:B------:R-:W-:Y:S02]  /*0970*/  LOP3.LUT R30, R41, R37, R36, 0xf6, !PT ;  /* 0x00000025291e7212 */ /* 0x000fe400078ef624 */
[----:B------:R-:W-:-:S03]  /*0980*/  LEA R31, R16, 0x2000, 0x1 ;  /* 0x00002000101f7811 */ /* 0x000fc600078e08ff */
[----:B------:R-:W-:Y:S02]  /*0990*/  IMAD.SHL.U32 R48, R30, 0x2, RZ ;  /* 0x000000021e307824 */ /* 0x000fe400078e00ff */
[--C-:B------:R-:W-:Y:S02]  /*09a0*/  IMAD R28, R28, 0x80, R31.reuse ;  /* 0x000000801c1c7824 */ /* 0x100fe400078e021f */
[----:B------:R-:W-:-:S04]  /*09b0*/  IMAD R32, R29, 0x80, R31 ;  /* 0x000000801d207824 */ /* 0x000fc800078e021f */
[C---:B--2---:R-:W-:Y:S01]  /*09c0*/  HMMA.16816.F32.BF16 R12, R20.reuse, R6, R12 ;  /* 0x00000006140c723c */ /* 0x044fe2000004180c */
[----:B------:R-:W-:Y:S04]  /*09d0*/  LDSM.16.M88.4 R28, [R28] ;  /* 0x000000001c1c783b */ /* 0x000fe80000000200 */
[----:B------:R-:W-:Y:S03]  /*09e0*/  LDSM.16.M88.4 R32, [R32] ;  /* 0x000000002020783b */ /* 0x000fe60000000200 */
[----:B------:R-:W-:Y:S01]  /*09f0*/  HMMA.16816.F32.BF16 R20, R20, R10, R24 ;  /* 0x0000000a1414723c */ /* 0x000fe20000041818 */
[----:B------:R-:W0:Y:S01]  /*0a00*/  LDSM.16.M88.4 R24, [R48] ;  /* 0x000000003018783b */ /* 0x000e220000000200 */
[----:B------:R-:W-:-:S06]  /*0a10*/  LOP3.LUT R42, R59, R37, R36, 0xf6, !PT ;  /* 0x000000253b2a7212 */ /* 0x000fcc00078ef624 */
[----:B---3--:R-:W-:Y:S07]  /*0a20*/  HMMA.16816.F32.BF16 R36, R44, R4, RZ ;  /* 0x000000042c24723c */ /* 0x008fee00000418ff */
[----:B------:R-:W-:-:S04]  /*0a30*/  LOP3.LUT R4, R43, 0x30, R40, 0x1e, !PT ;  /* 0x000000302b047812 */ /* 0x000fc800078e1e28 */
[----:B------:R-:W-:Y:S02]  /*0a40*/  LOP3.LUT R5, R4, R41, RZ, 0xfc, !PT ;  /* 0x0000002904057212 */ /* 0x000fe400078efcff */
[----:B------:R-:W-:-:S03]  /*0a50*/  LOP3.LUT R18, R18, R59, RZ, 0xfc, !PT ;  /* 0x0000003b12127212 */ /* 0x000fc600078efcff */
[----:B------:R-:W-:Y:S02]  /*0a60*/  IMAD.SHL.U32 R49, R5, 0x2, RZ ;  /* 0x0000000205317824 */ /* 0x000fe400078e00ff */
[----:B------:R-:W-:-:S04]  /*0a70*/  IMAD.SHL.U32 R18, R18, 0x2, RZ ;  /* 0x0000000212127824 */ /* 0x000fc800078e00ff */
[----:B------:R-:W1:Y:S04]  /*0a80*/  LDSM.16.M88.4 R48, [R49] ;  /* 0x000000003130783b */ /* 0x000e680000000200 */
[----:B------:R-:W2:Y:S01]  /*0a90*/  LDSM.16.M88.4 R16, [R18] ;  /* 0x000000001210783b */ /* 0x000ea20000000200 */
[----:B------:R-:W-:Y:S01]  /*0aa0*/  HMMA.16816.F32.BF16 R44, R44, R8, RZ ;  /* 0x000000082c2c723c */ /* 0x000fe200000418ff */
[----:B------:R-:W-:-:S07]  /*0ab0*/  IMAD.SHL.U32 R42, R42, 0x2, RZ ;  /* 0x000000022a2a7824 */ /* 0x000fce00078e00ff */
[C---:B0-----:R-:W-:Y:S01]  /*0ac0*/  HMMA.16816.F32.BF16 R12, R24.reuse, R28, R12 ;  /* 0x0000001c180c723c */ /* 0x041fe2000004180c */
[C---:B------:R-:W-:Y:S01]  /*0ad0*/  IMAD.SHL.U32 R8, R58.reuse, 0x10, RZ ;  /* 0x000000103a087824 */ /* 0x040fe200078e00ff */
[----:B------:R-:W0:Y:S06]  /*0ae0*/  LDSM.16.M88.4 R40, [R42] ;  /* 0x000000002a28783b */ /* 0x000e2c0000000200 */
[----:B------:R-:W-:Y:S01]  /*0af0*/  HMMA.16816.F32.BF16 R20, R24, R32, R20 ;  /* 0x000000201814723c */ /* 0x000fe20000041814 */
[----:B------:R-:W-:Y:S01]  /*0b00*/  IMAD.SHL.U32 R58, R58, 0x2, RZ ;  /* 0x000000023a3a7824 */ /* 0x000fe200078e00ff */
[----:B------:R-:W-:-:S02]  /*0b10*/  LOP3.LUT R9, R8, 0xc0, RZ, 0xc0, !PT ;  /* 0x000000c008097812 */ /* 0x000fc400078ec0ff */
[----:B------:R-:W-:Y:S02]  /*0b20*/  LOP3.LUT R4, R4, R59, RZ, 0xfc, !PT ;  /* 0x0000003b04047212 */ /* 0x000fe400078efcff */
[----:B------:R-:W-:-:S03]  /*0b30*/  LOP3.LUT R58, R9, 0x6, R58, 0xf8, !PT ;  /* 0x00000006093a7812 */ /* 0x000fc600078ef83a */
[----:B------:R-:W-:Y:S02]  /*0b40*/  IMAD.SHL.U32 R4, R4, 0x2, RZ ;  /* 0x0000000204047824 */ /* 0x000fe400078e00ff */
[----:B------:R-:W-:-:S05]  /*0b50*/  IMAD R58, R57, 0x10, R58 ;  /* 0x00000010393a7824 */ /* 0x000fca00078e023a */
[----:B------:R-:W-:Y:S01]  /*0b60*/  IADD3 R58, R3, R58, R2 ;  /* 0x0000003a033a7210 */ /* 0x000fe20007ffe002 */
[----:B-1----:R-:W-:Y:S04]  /*0b70*/  HMMA.16816.F32.BF16 R12, R48, R30, R12 ;  /* 0x0000001e300c723c */ /* 0x002fe8000004180c */
[----:B------:R-:W-:-:S04]  /*0b80*/  IMAD.IADD R58, R58, 0x1, R56 ;  /* 0x000000013a3a7824 */ /* 0x000fc800078e0238 */
[----:B------:R-:W-:Y:S08]  /*0b90*/  HMMA.16816.F32.BF16 R20, R48, R34, R20 ;  /* 0x000000223014723c */ /* 0x000ff00000041814 */
[----:B--2---:R-:W-:Y:S01]  /*0ba0*/  HMMA.16816.F32.BF16 R36, R16, R6, R36 ;  /* 0x000000061024723c */ /* 0x004fe20000041824 */
[----:B------:R-:W1:Y:S01]  /*0bb0*/  LDSM.16.M88.4 R4, [R4] ;  /* 0x000000000404783b */ /* 0x000e620000000200 */
[----:B------:R-:W-:-:S06]  /*0bc0*/  LOP3.LUT R2, R56, 0x3f8, R55, 0xf8, !PT ;  /* 0x000003f838027812 */ /* 0x000fcc00078ef837 */
[----:B------:R-:W-:Y:S01]  /*0bd0*/  HMMA.16816.F32.BF16 R44, R16, R10, R44 ;  /* 0x0000000a102c723c */ /* 0x000fe2000004182c */
[C---:B------:R-:W-:Y:S02]  /*0be0*/  IADD3 R8, R58.reuse, 0x200, RZ ;  /* 0x000002003a087810 */ /* 0x040fe40007ffe0ff */
[----:B------:R-:W-:Y:S02]  /*0bf0*/  IADD3 R9, R58, 0x220, RZ ;  /* 0x000002203a097810 */ /* 0x000fe40007ffe0ff */
[----:B------:R-:W-:Y:S02]  /*0c00*/  SHF.R.U32.HI R3, RZ, 0x2, R58 ;  /* 0x00000002ff037819 */ /* 0x000fe4000001163a */
[----:B------:R-:W-:Y:S02]  /*0c10*/  SHF.R.U32.HI R11, RZ, 0x2, R2 ;  /* 0x00000002ff0b7819 */ /* 0x000fe40000011602 */
[----:B------:R-:W-:Y:S02]  /*0c20*/  SHF.R.U32.HI R8, RZ, 0x2, R8 ;  /* 0x00000002ff087819 */ /* 0x000fe40000011608 */
[----:B------:R-:W-:-:S02]  /*0c30*/  SHF.R.U32.HI R10, RZ, 0x2, R9 ;  /* 0x00000002ff0a7819 */ /* 0x000fc40000011609 */
[----:B------:R-:W-:Y:S02]  /*0c40*/  LOP3.LUT R17, R11, 0x1f0, RZ, 0xc0, !PT ;  /* 0x000001f00b117812 */ /* 0x000fe400078ec0ff */
[----:B------:R-:W-:Y:S02]  /*0c50*/  LOP3.LUT R3, R3, 0x3ffffff0, RZ, 0xc0, !PT ;  /* 0x3ffffff003037812 */ /* 0x000fe400078ec0ff */
[----:B------:R-:W-:Y:S02]  /*0c60*/  LOP3.LUT R9, R8, 0x3ffffff0, RZ, 0xc0, !PT ;  /* 0x3ffffff008097812 */ /* 0x000fe400078ec0ff */
[----:B------:R-:W-:Y:S01]  /*0c70*/  LOP3.LUT R11, R10, 0x3ffffff0, RZ, 0xc0, !PT ;  /* 0x3ffffff00a0b7812 */ /* 0x000fe200078ec0ff */
[----:B------:R-:W-:Y:S01]  /*0c80*/  IMAD R2, R2, 0x2, R17 ;  /* 0x0000000202027824 */ /* 0x000fe200078e0211 */
[----:B------:R-:W-:Y:S01]  /*0c90*/  F2FP.BF16.PACK_AB R12, R13, R12 ;  /* 0x0000000c0d0c723e */ /* 0x000fe200000010ff */
[C---:B------:R-:W-:Y:S01]  /*0ca0*/  IMAD R3, R58.reuse, 0x2, R3 ;  /* 0x000000023a037824 */ /* 0x040fe200078e0203 */
[----:B------:R-:W-:Y:S01]  /*0cb0*/  BAR.SYNC.DEFER_BLOCKING 0x0 ;  /* 0x0000000000007b1d */ /* 0x000fe20000010000 */
[C---:B------:R-:W-:Y:S01]  /*0cc0*/  IMAD R17, R58.reuse, 0x2, R9 ;  /* 0x000000023a117824 */ /* 0x040fe200078e0209 */
[----:B------:R-:W-:Y:S01]  /*0cd0*/  F2FP.BF16.PACK_AB R14, R15, R14 ;  /* 0x0000000e0f0e723e */ /* 0x000fe200000010ff */
[----:B------:R-:W-:Y:S01]  /*0ce0*/  IMAD R19, R58, 0x2, R11 ;  /* 0x000000023a137824 */ /* 0x000fe200078e020b */
[----:B------:R-:W-:-:S02]  /*0cf0*/  F2FP.BF16.PACK_AB R20, R21, R20 ;  /* 0x000000141514723e */ /* 0x000fc400000010ff */
[----:B------:R-:W-:Y:S01]  /*0d00*/  F2FP.BF16.PACK_AB R22, R23, R22 ;  /* 0x000000161716723e */ /* 0x000fe200000010ff */
[C---:B0-----:R-:W-:Y:S08]  /*0d10*/  HMMA.16816.F32.BF16 R36, R40.reuse, R28, R36 ;  /* 0x0000001c2824723c */ /* 0x041ff00000041824 */
[----:B------:R-:W-:Y:S01]  /*0d20*/  HMMA.16816.F32.BF16 R44, R40, R32, R44 ;  /* 0x00000020282c723c */ /* 0x000fe2000004182c */
[----:B------:R-:W-:Y:S04]  /*0d30*/  STS [R3], R12 ;  /* 0x0000000c03007388 */ /* 0x000fe80000000800 */
[----:B------:R-:W-:Y:S04]  /*0d40*/  STS [R17+0x400], R14 ;  /* 0x0004000e11007388 */ /* 0x000fe80000000800 */
[----:B------:R-:W-:Y:S04]  /*0d50*/  STS [R3+0x40], R20 ;  /* 0x0000401403007388 */ /* 0x000fe80000000800 */
[----:B------:R-:W-:Y:S04]  /*0d60*/  STS [R19+0x440], R22 ;  /* 0x0004401613007388 */ /* 0x000fe80000000800 */
[----:B------:R-:W-:Y:S01]  /*0d70*/  BAR.SYNC.DEFER_BLOCKING 0x0 ;  /* 0x0000000000007b1d */ /* 0x000fe20000010000 */
[C---:B-1----:R-:W-:Y:S08]  /*0d80*/  HMMA.16816.F32.BF16 R36, R4.reuse, R30, R36 ;  /* 0x0000001e0424723c */ /* 0x042ff00000041824 */
[----:B------:R-:W-:Y:S01]  /*0d90*/  HMMA.16816.F32.BF16 R44, R4, R34, R44 ;  /* 0x00000022042c723c */ /* 0x000fe2000004182c */
[----:B------:R-:W0:-:S15]  /*0da0*/  LDS.128 R8, [R2] ;  /* 0x0000000002087984 */ /* 0x000e1e0000000c00 */
[----:B------:R-:W-:Y:S01]  /*0db0*/  F2FP.BF16.PACK_AB R36, R37, R36 ;  /* 0x000000242524723e */ /* 0x000fe200000010ff */
[----:B------:R-:W-:Y:S01]  /*0dc0*/  BAR.SYNC.DEFER_BLOCKING 0x0 ;  /* 0x0000000000007b1d */ /* 0x000fe20000010000 */
[----:B------:R-:W-:-:S06]  /*0dd0*/  F2FP.BF16.PACK_AB R38, R39, R38 ;  /* 0x000000262726723e */ /* 0x000fcc00000010ff */
[----:B------:R-:W-:Y:S02]  /*0de0*/  F2FP.BF16.PACK_AB R44, R45, R44 ;  /* 0x0000002c2d2c723e */ /* 0x000fe400000010ff */
[----:B------:R-:W-:Y:S02]  /*0df0*/  F2FP.BF16.PACK_AB R46, R47, R46 ;  /* 0x0000002e2f2e723e */ /* 0x000fe400000010ff */
[----:B------:R-:W-:-:S04]  /*0e00*/  LOP3.LUT R55, R52, 0x38, R55, 0xf8, !PT ;  /* 0x0000003834377812 */ /* 0x000fc800078ef837 */
[----:B------:R-:W-:Y:S01]  /*0e10*/  ISETP.GE.AND P0, PT, R55, 0x200, PT ;  /* 0x000002003700780c */ /* 0x000fe20003f06270 */
[----:B------:R1:W-:Y:S04]  /*0e20*/  STS [R3], R36 ;  /* 0x0000002403007388 */ /* 0x0003e80000000800 */
[----:B------:R1:W-:Y:S04]  /*0e30*/  STS [R17+0x400], R38 ;  /* 0x0004002611007388 */ /* 0x0003e80000000800 */
[----:B------:R1:W-:Y:S04]  /*0e40*/  STS [R3+0x40], R44 ;  /* 0x0000402c03007388 */ /* 0x0003e80000000800 */
[----:B------:R1:W-:Y:S01]  /*0e50*/  STS [R19+0x440], R46 ;  /* 0x0004402e13007388 */ /* 0x0003e20000000800 */
[----:B------:R-:W-:-:S03]  /*0e60*/  IMAD R0, R0, 0x40000, R55 ;  /* 0x0004000000007824 */ /* 0x000fc600078e0237 */
[----:B------:R-:W-:Y:S01]  /*0e70*/  BAR.SYNC.DEFER_BLOCKING 0x0 ;  /* 0x0000000000007b1d */ /* 0x000fe20000010000 */
[C---:B------:R-:W-:Y:S02]  /*0e80*/  ISETP.LT.AND P1, PT, R54.reuse, 0x200, !P0 ;  /* 0x000002003600780c */ /* 0x040fe40004721270 */
[----:B------:R-:W-:Y:S01]  /*0e90*/  ISETP.LT.AND P0, PT, R53, 0x200, !P0 ;  /* 0x000002003500780c */ /* 0x000fe20004701270 */
[----:B------:R-:W-:Y:S02]  /*0ea0*/  IMAD.MOV.U32 R7, RZ, RZ, 0x2 ;  /* 0x00000002ff077424 */ /* 0x000fe400078e00ff */
[----:B------:R-:W-:-:S04]  /*0eb0*/  IMAD R4, R54, 0x200, R0 ;  /* 0x0000020036047824 */ /* 0x000fc800078e0200 */
[----:B------:R-:W-:-:S05]  /*0ec0*/  IMAD.WIDE R4, R4, R7, c[0x0][0x170] ;  /* 0x00005c0004047625 */ /* 0x000fca00078e0207 */
[----:B0-----:R1:W-:Y:S01]  /*0ed0*/  @P1 STG.E.128 [R4.64], R8 ;  /* 0x0000000804001986 */ /* 0x0013e2000c101d04 */
[----:B------:R-:W-:Y:S05]  /*0ee0*/  @!P0 EXIT ;  /* 0x000000000000894d */ /* 0x000fea0003800000 */
[----:B-1----:R-:W0:Y:S01]  /*0ef0*/  LDS.128 R8, [R2] ;  /* 0x0000000002087984 */ /* 0x002e220000000c00 */
[----:B------:R-:W-:-:S04]  /*0f00*/  IMAD R4, R53, 0x200, R0 ;  /* 0x0000020035047824 */ /* 0x000fc800078e0200 */
[----:B------:R-:W-:-:S05]  /*0f10*/  IMAD.WIDE R4, R4, R7, c[0x0][0x170] ;  /* 0x00005c0004047625 */ /* 0x000fca00078e0207 */
[----:B0-----:R-:W-:Y:S01]  /*0f20*/  STG.E.128 [R4.64], R8 ;  /* 0x0000000804007986 */ /* 0x001fe2000c101d04 */
[----:B------:R-:W-:Y:S05]  /*0f30*/  EXIT ;  /* 0x000000000000794d */ /* 0x000fea0003800000 */
.L_x_0:
[----:B------:R-:W-:-:S00]  /*0f40*/  BRA `(.L_x_0) ;  /* 0xfffffff000007947 */ /* 0x000fc0000383ffff */
[----:B------:R-:W-:-:S00]  /*0f50*/  NOP ;  /* 0x0000000000007918 */ /* 0x000fc00000000000 */
        /* <DEDUP_REMOVED lines=10> */
.L_x_1:


//--------------------- .nv.shared.triton_bmm     --------------------------
	.section	.nv.shared.triton_bmm,"aw",@nobits
	.sectionflags	@""
	.align	16
